//
// Generated by NVIDIA NVVM Compiler
//
// Compiler Build ID: CL-36424714
// Cuda compilation tools, release 13.0, V13.0.88
// Based on NVVM 20.0.0
//

.version 9.0
.target sm_100
.address_size 64

	// .globl	_Z9my_kerneliPfS_S_i

.visible .entry _Z9my_kerneliPfS_S_i(
	.param .u32 _Z9my_kerneliPfS_S_i_param_0,
	.param .u64 .ptr .align 1 _Z9my_kerneliPfS_S_i_param_1,
	.param .u64 .ptr .align 1 _Z9my_kerneliPfS_S_i_param_2,
	.param .u64 .ptr .align 1 _Z9my_kerneliPfS_S_i_param_3,
	.param .u32 _Z9my_kerneliPfS_S_i_param_4
)
{
	.reg .pred 	%p<2>;
	.reg .b32 	%r<6>;
	.reg .b32 	%f<4>;
	.reg .b64 	%rd<11>;

	ld.param.u64 	%rd1, [_Z9my_kerneliPfS_S_i_param_1];
	ld.param.u64 	%rd2, [_Z9my_kerneliPfS_S_i_param_2];
	ld.param.u64 	%rd3, [_Z9my_kerneliPfS_S_i_param_3];
	ld.param.u32 	%r2, [_Z9my_kerneliPfS_S_i_param_4];
	mov.u32 	%r3, %ntid.x;
	mov.u32 	%r4, %ctaid.x;
	mov.u32 	%r5, %tid.x;
	mad.lo.s32 	%r1, %r3, %r4, %r5;
	setp.ge.s32 	%p1, %r1, %r2;
	@%p1 bra 	$L__BB0_2;
	cvta.to.global.u64 	%rd4, %rd2;
	cvta.to.global.u64 	%rd5, %rd3;
	cvta.to.global.u64 	%rd6, %rd1;
	mul.wide.s32 	%rd7, %r1, 4;
	add.s64 	%rd8, %rd4, %rd7;
	ld.global.f32 	%f1, [%rd8];
	add.s64 	%rd9, %rd5, %rd7;
	ld.global.f32 	%f2, [%rd9];
	add.f32 	%f3, %f1, %f2;
	add.s64 	%rd10, %rd6, %rd7;
	st.global.f32 	[%rd10], %f3;
$L__BB0_2:
	ret;

}


// ===== COMPILED SASS (sm_100) =====

	.target	sm_100

	.elftype	@"ET_EXEC"


//--------------------- .note.nv.tkinfo           --------------------------
	.section	.note.nv.tkinfo,"",@"SHT_NOTE"
	.sectionflags	@"SHF_NOTE_NV_TKINFO"
	.tkinfo
        /*0018*/ 	.word	0x00000002
        /*0030*/ 	.string	""
        /*0030*/ 	.string	"ptxas"
        /*0030*/ 	.string	"Cuda compilation tools, release 13.0, V13.0.88"
        /*0030*/ 	.string	"Build cuda_13.0.r13.0/compiler.36424714_0"
        /*0030*/ 	.string	"-arch sm_100 -m 64 "



//--------------------- .note.nv.cuinfo           --------------------------
	.section	.note.nv.cuinfo,"",@"SHT_NOTE"
	.sectionflags	@"SHF_NOTE_NV_CUINFO"
        /*0018*/ 	.short	0x0002
        /*001a*/ 	.short	0x0064
        /*001c*/ 	.short	0x0082
	.zero		2


//--------------------- .nv.info                  --------------------------
	.section	.nv.info,"",@"SHT_CUDA_INFO"
	.align	4


	//----- nvinfo : EIATTR_REGCOUNT
	.align		4
        /*0000*/ 	.byte	0x04, 0x2f
        /*0002*/ 	.short	(.L_1 - .L_0)
	.align		4
.L_0:
        /*0004*/ 	.word	index@(_Z9my_kerneliPfS_S_i)
        /*0008*/ 	.word	0x0000000c


	//----- nvinfo : EIATTR_FRAME_SIZE
	.align		4
.L_1:
        /*000c*/ 	.byte	0x04, 0x11
        /*000e*/ 	.short	(.L_3 - .L_2)
	.align		4
.L_2:
        /*0010*/ 	.word	index@(_Z9my_kerneliPfS_S_i)
        /*0014*/ 	.word	0x00000000


	//----- nvinfo : EIATTR_MIN_STACK_SIZE
	.align		4
.L_3:
        /*0018*/ 	.byte	0x04, 0x12
        /*001a*/ 	.short	(.L_5 - .L_4)
	.align		4
.L_4:
        /*001c*/ 	.word	index@(_Z9my_kerneliPfS_S_i)
        /*0020*/ 	.word	0x00000000
.L_5:


//--------------------- .nv.compat                --------------------------
	.section	.nv.compat,"",@"SHT_CUDA_COMPAT_INFO"
	.align	4
        /*0000*/ 	.byte	0x02, 0x09, 0x00, 0x00, 0x02, 0x02, 0x01, 0x00, 0x02, 0x05, 0x05, 0x00, 0x03, 0x07, 0x01, 0x01
        /*0010*/ 	.byte	0x02, 0x03, 0x00, 0x00, 0x02, 0x06, 0x01, 0x00, 0x04, 0x0b, 0x08, 0x00, 0x09, 0x00, 0x00, 0x00
        /*0020*/ 	.byte	0x00, 0x00, 0x00, 0x00


//--------------------- .nv.info._Z9my_kerneliPfS_S_i --------------------------
	.section	.nv.info._Z9my_kerneliPfS_S_i,"",@"SHT_CUDA_INFO"
	.sectionflags	@""
	.align	4


	//----- nvinfo : EIATTR_CUDA_API_VERSION
	.align		4
        /*0000*/ 	.byte	0x04, 0x37
        /*0002*/ 	.short	(.L_7 - .L_6)
.L_6:
        /*0004*/ 	.word	0x00000082


	//----- nvinfo : EIATTR_KPARAM_INFO
	.align		4
.L_7:
        /*0008*/ 	.byte	0x04, 0x17
        /*000a*/ 	.short	(.L_9 - .L_8)
.L_8:
        /*000c*/ 	.word	0x00000000
        /*0010*/ 	.short	0x0004
        /*0012*/ 	.short	0x0020
        /*0014*/ 	.byte	0x00, 0xf0, 0x11, 0x00


	//----- nvinfo : EIATTR_KPARAM_INFO
	.align		4
.L_9:
        /*0018*/ 	.byte	0x04, 0x17
        /*001a*/ 	.short	(.L_11 - .L_10)
.L_10:
        /*001c*/ 	.word	0x00000000
        /*0020*/ 	.short	0x0003
        /*0022*/ 	.short	0x0018
        /*0024*/ 	.byte	0x00, 0xf5, 0x21, 0x00


	//----- nvinfo : EIATTR_KPARAM_INFO
	.align		4
.L_11:
        /*0028*/ 	.byte	0x04, 0x17
        /*002a*/ 	.short	(.L_13 - .L_12)
.L_12:
        /*002c*/ 	.word	0x00000000
        /*0030*/ 	.short	0x0002
        /*0032*/ 	.short	0x0010
        /*0034*/ 	.byte	0x00, 0xf5, 0x21, 0x00


	//----- nvinfo : EIATTR_KPARAM_INFO
	.align		4
.L_13:
        /*0038*/ 	.byte	0x04, 0x17
        /*003a*/ 	.short	(.L_15 - .L_14)
.L_14:
        /*003c*/ 	.word	0x00000000
        /*0040*/ 	.short	0x0001
        /*0042*/ 	.short	0x0008
        /*0044*/ 	.byte	0x00, 0xf5, 0x21, 0x00


	//----- nvinfo : EIATTR_KPARAM_INFO
	.align		4
.L_15:
        /*0048*/ 	.byte	0x04, 0x17
        /*004a*/ 	.short	(.L_17 - .L_16)
.L_16:
        /*004c*/ 	.word	0x00000000
        /*0050*/ 	.short	0x0000
        /*0052*/ 	.short	0x0000
        /*0054*/ 	.byte	0x00, 0xf0, 0x11, 0x00


	//----- nvinfo : EIATTR_SPARSE_MMA_MASK
	.align		4
.L_17:
        /*0058*/ 	.byte	0x03, 0x50
        /*005a*/ 	.short	0x0000


	//----- nvinfo : EIATTR_MAXREG_COUNT
	.align		4
        /*005c*/ 	.byte	0x03, 0x1b
        /*005e*/ 	.short	0x00ff


	//----- nvinfo : EIATTR_MERCURY_ISA_VERSION
	.align		4
        /*0060*/ 	.byte	0x03, 0x5f
        /*0062*/ 	.short	0x0101


	//----- nvinfo : EIATTR_VRC_CTA_INIT_COUNT
	.align		4
        /*0064*/ 	.byte	0x02, 0x4a
	.zero		1
	.zero		1


	//----- nvinfo : EIATTR_EXIT_INSTR_OFFSETS
	.align		4
        /*0068*/ 	.byte	0x04, 0x1c
        /*006a*/ 	.short	(.L_19 - .L_18)


	//   ....[0]....
.L_18:
        /*006c*/ 	.word	0x00000070


	//   ....[1]....
        /*0070*/ 	.word	0x00000130


	//----- nvinfo : EIATTR_CBANK_PARAM_SIZE
	.align		4
.L_19:
        /*0074*/ 	.byte	0x03, 0x19
        /*0076*/ 	.short	0x0024


	//----- nvinfo : EIATTR_PARAM_CBANK
	.align		4
        /*0078*/ 	.byte	0x04, 0x0a
        /*007a*/ 	.short	(.L_21 - .L_20)
	.align		4
.L_20:
        /*007c*/ 	.word	index@(.nv.constant0._Z9my_kerneliPfS_S_i)
        /*0080*/ 	.short	0x0380
        /*0082*/ 	.short	0x0024


	//----- nvinfo : EIATTR_SW_WAR
	.align		4
.L_21:
        /*0084*/ 	.byte	0x04, 0x36
        /*0086*/ 	.short	(.L_23 - .L_22)
.L_22:
        /*0088*/ 	.word	0x00000008
.L_23:


//--------------------- .nv.callgraph             --------------------------
	.section	.nv.callgraph,"",@"SHT_CUDA_CALLGRAPH"
	.align	4
	.sectionentsize	8
	.align		4
        /*0000*/ 	.word	0x00000000
	.align		4
        /*0004*/ 	.word	0xffffffff
	.align		4
        /*0008*/ 	.word	0x00000000
	.align		4
        /*000c*/ 	.word	0xfffffffe
	.align		4
        /*0010*/ 	.word	0x00000000
	.align		4
        /*0014*/ 	.word	0xfffffffd
	.align		4
        /*0018*/ 	.word	0x00000000
	.align		4
        /*001c*/ 	.word	0xfffffffc


//--------------------- .text._Z9my_kerneliPfS_S_i --------------------------
	.section	.text._Z9my_kerneliPfS_S_i,"ax",@progbits
	.align	128
        .global         _Z9my_kerneliPfS_S_i
        .type           _Z9my_kerneliPfS_S_i,@function
        .size           _Z9my_kerneliPfS_S_i,(.L_x_1 - _Z9my_kerneliPfS_S_i)
        .other          _Z9my_kerneliPfS_S_i,@"STO_CUDA_ENTRY STV_DEFAULT"
_Z9my_kerneliPfS_S_i:
.text._Z9my_kerneliPfS_S_i:
[----:B------:R-:W-:Y:S01]  /*0000*/  LDC R1, c[0x0][0x37c] ;  /* 0x0000df00ff017b82 */ /* 0x000fe20000000800 */
[----:B------:R-:W0:Y:S01]  /*0010*/  S2R R9, SR_CTAID.X ;  /* 0x0000000000097919 */ /* 0x000e220000002500 */
[----:B------:R-:W0:Y:S01]  /*0020*/  LDCU UR4, c[0x0][0x360] ;  /* 0x00006c00ff0477ac */ /* 0x000e220008000800 */
[----:B------:R-:W0:Y:S01]  /*0030*/  S2R R0, SR_TID.X ;  /* 0x0000000000007919 */ /* 0x000e220000002100 */
[----:B------:R-:W1:Y:S01]  /*0040*/  LDCU UR5, c[0x0][0x3a0] ;  /* 0x00007400ff0577ac */ /* 0x000e620008000800 */
[----:B0-----:R-:W-:-:S05]  /*0050*/  IMAD R9, R9, UR4, R0 ;  /* 0x0000000409097c24 */ /* 0x001fca000f8e0200 */
[----:B-1----:R-:W-:-:S13]  /*0060*/  ISETP.GE.AND P0, PT, R9, UR5, PT ;  /* 0x0000000509007c0c */ /* 0x002fda000bf06270 */
[----:B------:R-:W-:Y:S05]  /*0070*/  @P0 EXIT ;  /* 0x000000000000094d */ /* 0x000fea0003800000 */
[----:B------:R-:W0:Y:S01]  /*0080*/  LDC.64 R2, c[0x0][0x390] ;  /* 0x0000e400ff027b82 */ /* 0x000e220000000a00 */
[----:B------:R-:W1:Y:S07]  /*0090*/  LDCU.64 UR4, c[0x0][0x358] ;  /* 0x00006b00ff0477ac */ /* 0x000e6e0008000a00 */
[----:B------:R-:W2:Y:S08]  /*00a0*/  LDC.64 R4, c[0x0][0x398] ;  /* 0x0000e600ff047b82 */ /* 0x000eb00000000a00 */
[----:B------:R-:W3:Y:S01]  /*00b0*/  LDC.64 R6, c[0x0][0x388] ;  /* 0x0000e200ff067b82 */ /* 0x000ee20000000a00 */
[----:B0-----:R-:W-:-:S06]  /*00c0*/  IMAD.WIDE R2, R9, 0x4, R2 ;  /* 0x0000000409027825 */ /* 0x001fcc00078e0202 */
[----:B-1----:R-:W4:Y:S01]  /*00d0*/  LDG.E R2, desc[UR4][R2.64] ;  /* 0x0000000402027981 */ /* 0x002f22000c1e1900 */
[----:B--2---:R-:W-:-:S06]  /*00e0*/  IMAD.WIDE R4, R9, 0x4, R4 ;  /* 0x0000000409047825 */ /* 0x004fcc00078e0204 */
[----:B------:R-:W4:Y:S01]  /*00f0*/  LDG.E R5, desc[UR4][R4.64] ;  /* 0x0000000404057981 */ /* 0x000f22000c1e1900 */
[----:B---3--:R-:W-:-:S04]  /*0100*/  IMAD.WIDE R6, R9, 0x4, R6 ;  /* 0x0000000409067825 */ /* 0x008fc800078e0206 */
[----:B----4-:R-:W-:-:S05]  /*0110*/  FADD R9, R2, R5 ;  /* 0x0000000502097221 */ /* 0x010fca0000000000 */
[----:B------:R-:W-:Y:S01]  /*0120*/  STG.E desc[UR4][R6.64], R9 ;  /* 0x0000000906007986 */ /* 0x000fe2000c101904 */
[----:B------:R-:W-:Y:S05]  /*0130*/  EXIT ;  /* 0x000000000000794d */ /* 0x000fea0003800000 */
.L_x_0:
[----:B------:R-:W-:-:S00]  /*0140*/  BRA `(.L_x_0) ;  /* 0xfffffffc00fc7947 */ /* 0x000fc0000383ffff */
[----:B------:R-:W-:-:S00]  /*0150*/  NOP ;  /* 0x0000000000007918 */ /* 0x000fc00000000000 */
        /* <DEDUP_REMOVED lines=10> */
.L_x_1:


//--------------------- .nv.shared.reserved.0     --------------------------
	.section	.nv.shared.reserved.0,"aw",@nobits
	.weak		__nv_reservedSMEM_offset_0_alias
	.size		__nv_reservedSMEM_offset_0_alias, 0, 64
	.other		__nv_reservedSMEM_offset_0_alias,@"STO_CUDA_RESERVED_SHARED STV_DEFAULT"
__nv_reservedSMEM_offset_0_alias:
	.zero		0
	.zero		64


//--------------------- .nv.constant0._Z9my_kerneliPfS_S_i --------------------------
	.section	.nv.constant0._Z9my_kerneliPfS_S_i,"a",@progbits
	.sectionflags	@""
	.align	4
.nv.constant0._Z9my_kerneliPfS_S_i:
	.zero		932


//--------------------- SYMBOLS --------------------------

	.type		.nv.reservedSmem.offset0,@object
	.size		.nv.reservedSmem.offset0,0x4
